//
// Generated by NVIDIA NVVM Compiler
//
// Compiler Build ID: CL-36424714
// Cuda compilation tools, release 13.0, V13.0.88
// Based on NVVM 20.0.0
//

.version 9.0
.target sm_100
.address_size 64

	// .globl	_Z11helloKernelv
.extern .func  (.param .b32 func_retval0) vprintf
(
	.param .b64 vprintf_param_0,
	.param .b64 vprintf_param_1
)
;
.global .align 1 .b8 $str[23] = {72, 101, 108, 108, 111, 32, 119, 111, 114, 108, 100, 32, 102, 114, 111, 109, 32, 71, 80, 85, 33, 10};

.visible .entry _Z11helloKernelv()
{
	.reg .b32 	%r<3>;
	.reg .b64 	%rd<3>;

	mov.u64 	%rd1, $str;
	cvta.global.u64 	%rd2, %rd1;
	{ // callseq 0, 0
	.param .b64 param0;
	st.param.b64 	[param0], %rd2;
	.param .b64 param1;
	st.param.b64 	[param1], 0;
	.param .b32 retval0;
	call.uni (retval0), 
	vprintf, 
	(
	param0, 
	param1
	);
	ld.param.b32 	%r1, [retval0];
	} // callseq 0
	ret;

}


// ===== COMPILED SASS (sm_100) =====

	.target	sm_100

	.elftype	@"ET_EXEC"


//--------------------- .note.nv.tkinfo           --------------------------
	.section	.note.nv.tkinfo,"",@"SHT_NOTE"
	.sectionflags	@"SHF_NOTE_NV_TKINFO"
	.tkinfo
        /*0018*/ 	.word	0x00000002
        /*0030*/ 	.string	""
        /*0030*/ 	.string	"ptxas"
        /*0030*/ 	.string	"Cuda compilation tools, release 13.0, V13.0.88"
        /*0030*/ 	.string	"Build cuda_13.0.r13.0/compiler.36424714_0"
        /*0030*/ 	.string	"-arch sm_100 -m 64 "



//--------------------- .note.nv.cuinfo           --------------------------
	.section	.note.nv.cuinfo,"",@"SHT_NOTE"
	.sectionflags	@"SHF_NOTE_NV_CUINFO"
        /*0018*/ 	.short	0x0002
        /*001a*/ 	.short	0x0064
        /*001c*/ 	.short	0x0082
	.zero		2


//--------------------- .nv.info                  --------------------------
	.section	.nv.info,"",@"SHT_CUDA_INFO"
	.align	4


	//----- nvinfo : EIATTR_REGCOUNT
	.align		4
        /*0000*/ 	.byte	0x04, 0x2f
        /*0002*/ 	.short	(.L_2 - .L_1)
	.align		4
.L_1:
        /*0004*/ 	.word	index@(_Z11helloKernelv)
        /*0008*/ 	.word	0x00000018


	//----- nvinfo : EIATTR_FRAME_SIZE
	.align		4
.L_2:
        /*000c*/ 	.byte	0x04, 0x11
        /*000e*/ 	.short	(.L_4 - .L_3)
	.align		4
.L_3:
        /*0010*/ 	.word	index@(_Z11helloKernelv)
        /*0014*/ 	.word	0x00000000


	//----- nvinfo : EIATTR_MIN_STACK_SIZE
	.align		4
.L_4:
        /*0018*/ 	.byte	0x04, 0x12
        /*001a*/ 	.short	(.L_6 - .L_5)
	.align		4
.L_5:
        /*001c*/ 	.word	index@(_Z11helloKernelv)
        /*0020*/ 	.word	0x00000000
.L_6:


//--------------------- .nv.compat                --------------------------
	.section	.nv.compat,"",@"SHT_CUDA_COMPAT_INFO"
	.align	4
        /*0000*/ 	.byte	0x02, 0x09, 0x00, 0x00, 0x02, 0x02, 0x01, 0x00, 0x02, 0x05, 0x05, 0x00, 0x03, 0x07, 0x01, 0x01
        /*0010*/ 	.byte	0x02, 0x03, 0x00, 0x00, 0x02, 0x06, 0x01, 0x00, 0x04, 0x0b, 0x08, 0x00, 0x09, 0x00, 0x00, 0x00
        /*0020*/ 	.byte	0x00, 0x00, 0x00, 0x00


//--------------------- .nv.info._Z11helloKernelv --------------------------
	.section	.nv.info._Z11helloKernelv,"",@"SHT_CUDA_INFO"
	.sectionflags	@""
	.align	4


	//----- nvinfo : EIATTR_CUDA_API_VERSION
	.align		4
        /*0000*/ 	.byte	0x04, 0x37
        /*0002*/ 	.short	(.L_8 - .L_7)
.L_7:
        /*0004*/ 	.word	0x00000082


	//----- nvinfo : EIATTR_SPARSE_MMA_MASK
	.align		4
.L_8:
        /*0008*/ 	.byte	0x03, 0x50
        /*000a*/ 	.short	0x0000


	//----- nvinfo : EIATTR_MAXREG_COUNT
	.align		4
        /*000c*/ 	.byte	0x03, 0x1b
        /*000e*/ 	.short	0x00ff


	//----- nvinfo : EIATTR_EXTERNS
	.align		4
        /*0010*/ 	.byte	0x04, 0x0f
        /*0012*/ 	.short	(.L_10 - .L_9)


	//   ....[0]....
	.align		4
.L_9:
        /*0014*/ 	.word	index@(vprintf)


	//----- nvinfo : EIATTR_MERCURY_ISA_VERSION
	.align		4
.L_10:
        /*0018*/ 	.byte	0x03, 0x5f
        /*001a*/ 	.short	0x0101


	//----- nvinfo : EIATTR_VRC_CTA_INIT_COUNT
	.align		4
        /*001c*/ 	.byte	0x02, 0x4a
	.zero		1
	.zero		1


	//----- nvinfo : EIATTR_SYSCALL_OFFSETS
	.align		4
        /*0020*/ 	.byte	0x04, 0x46
        /*0022*/ 	.short	(.L_12 - .L_11)


	//   ....[0]....
.L_11:
        /*0024*/ 	.word	0x00000080


	//----- nvinfo : EIATTR_EXIT_INSTR_OFFSETS
	.align		4
.L_12:
        /*0028*/ 	.byte	0x04, 0x1c
        /*002a*/ 	.short	(.L_14 - .L_13)


	//   ....[0]....
.L_13:
        /*002c*/ 	.word	0x00000090


	//----- nvinfo : EIATTR_SW_WAR
	.align		4
.L_14:
        /*0030*/ 	.byte	0x04, 0x36
        /*0032*/ 	.short	(.L_16 - .L_15)
.L_15:
        /*0034*/ 	.word	0x00000008
.L_16:


//--------------------- .nv.callgraph             --------------------------
	.section	.nv.callgraph,"",@"SHT_CUDA_CALLGRAPH"
	.align	4
	.sectionentsize	8
	.align		4
        /*0000*/ 	.word	0x00000000
	.align		4
        /*0004*/ 	.word	0xffffffff
	.align		4
        /*0008*/ 	.word	index@(_Z11helloKernelv)
	.align		4
        /*000c*/ 	.word	index@(vprintf)
	.align		4
        /*0010*/ 	.word	0x00000000
	.align		4
        /*0014*/ 	.word	0xfffffffe
	.align		4
        /*0018*/ 	.word	0x00000000
	.align		4
        /*001c*/ 	.word	0xfffffffd
	.align		4
        /*0020*/ 	.word	0x00000000
	.align		4
        /*0024*/ 	.word	0xfffffffc


//--------------------- .nv.constant4             --------------------------
	.section	.nv.constant4,"a",@progbits
	.align	8
	.align		8
.nv.constant4:
        /*0000*/ 	.dword	vprintf
	.align		8
        /*0008*/ 	.dword	$str


//--------------------- .text._Z11helloKernelv    --------------------------
	.section	.text._Z11helloKernelv,"ax",@progbits
	.align	128
        .global         _Z11helloKernelv
        .type           _Z11helloKernelv,@function
        .size           _Z11helloKernelv,(.L_x_2 - _Z11helloKernelv)
        .other          _Z11helloKernelv,@"STO_CUDA_ENTRY STV_DEFAULT"
_Z11helloKernelv:
.text._Z11helloKernelv:
[----:B------:R-:W0:Y:S01]  /*0000*/  LDC R1, c[0x0][0x37c] ;  /* 0x0000df00ff017b82 */ /* 0x000e220000000800 */
[----:B------:R-:W-:Y:S01]  /*0010*/  MOV R0, 0x0 ;  /* 0x0000000000007802 */ /* 0x000fe20000000f00 */
[----:B------:R-:W1:Y:S01]  /*0020*/  LDCU.64 UR4, c[0x4][0x8] ;  /* 0x01000100ff0477ac */ /* 0x000e620008000a00 */
[----:B------:R-:W-:-:S05]  /*0030*/  CS2R R6, SRZ ;  /* 0x0000000000067805 */ /* 0x000fca000001ff00 */
[----:B------:R2:W3:Y:S01]  /*0040*/  LDC.64 R2, c[0x4][R0] ;  /* 0x0100000000027b82 */ /* 0x0004e20000000a00 */
[----:B-1----:R-:W-:Y:S02]  /*0050*/  IMAD.U32 R4, RZ, RZ, UR4 ;  /* 0x00000004ff047e24 */ /* 0x002fe4000f8e00ff */
[----:B--2---:R-:W-:-:S07]  /*0060*/  IMAD.U32 R5, RZ, RZ, UR5 ;  /* 0x00000005ff057e24 */ /* 0x004fce000f8e00ff */
[----:B------:R-:W-:-:S07]  /*0070*/  LEPC R20, `(.L_x_0) ;  /* 0x000000001014794e */ /* 0x000fce0000000000 */
[----:B0--3--:R-:W-:Y:S05]  /*0080*/  CALL.ABS.NOINC R2 ;  /* 0x0000000002007343 */ /* 0x009fea0003c00000 */
.L_x_0:
[----:B------:R-:W-:Y:S05]  /*0090*/  EXIT ;  /* 0x000000000000794d */ /* 0x000fea0003800000 */
.L_x_1:
[----:B------:R-:W-:-:S00]  /*00a0*/  BRA `(.L_x_1) ;  /* 0xfffffffc00fc7947 */ /* 0x000fc0000383ffff */
[----:B------:R-:W-:-:S00]  /*00b0*/  NOP ;  /* 0x0000000000007918 */ /* 0x000fc00000000000 */
        /* <DEDUP_REMOVED lines=12> */
.L_x_2:


//--------------------- .nv.global.init           --------------------------
	.section	.nv.global.init,"aw",@progbits
.nv.global.init:
	.type		$str,@object
	.size		$str,(.L_0 - $str)
$str:
        /*0000*/ 	.byte	0x48, 0x65, 0x6c, 0x6c, 0x6f, 0x20, 0x77, 0x6f, 0x72, 0x6c, 0x64, 0x20, 0x66, 0x72, 0x6f, 0x6d
        /*0010*/ 	.byte	0x20, 0x47, 0x50, 0x55, 0x21, 0x0a, 0x00
.L_0:


//--------------------- .nv.shared.reserved.0     --------------------------
	.section	.nv.shared.reserved.0,"aw",@nobits
	.weak		__nv_reservedSMEM_offset_0_alias
	.size		__nv_reservedSMEM_offset_0_alias, 0, 64
	.other		__nv_reservedSMEM_offset_0_alias,@"STO_CUDA_RESERVED_SHARED STV_DEFAULT"
__nv_reservedSMEM_offset_0_alias:
	.zero		0
	.zero		64


//--------------------- .nv.constant0._Z11helloKernelv --------------------------
	.section	.nv.constant0._Z11helloKernelv,"a",@progbits
	.sectionflags	@""
	.align	4
.nv.constant0._Z11helloKernelv:
	.zero		896


//--------------------- SYMBOLS --------------------------

	.type		.nv.reservedSmem.offset0,@object
	.size		.nv.reservedSmem.offset0,0x4
	.type		vprintf,@function
